	.headerflags	@"EF_CUDA_TEXMODE_UNIFIED EF_CUDA_64BIT_ADDRESS EF_CUDA_ACCELERATORS EF_CUDA_SM90 EF_CUDA_VIRTUAL_SM(EF_CUDA_SM90)"
	.elftype	@"ET_EXEC"


//--------------------- .nv.info                  --------------------------
	.section	.nv.info,"",@"SHT_CUDA_INFO"
	.align	4


	//----- nvinfo : EIATTR_REGCOUNT
	.align		4
        /*0000*/ 	.byte	0x04, 0x2f
        /*0002*/ 	.short	(.L_3 - .L_2)
	.align		4
.L_2:
        /*0004*/ 	.word	index@(triton_poi_fused__native_batch_norm_legit_no_training_add_max_pool2d_with_indices_15)
        /*0008*/ 	.word	0x00000020


	//----- nvinfo : EIATTR_MIN_STACK_SIZE
	.align		4
.L_3:
        /*000c*/ 	.byte	0x04, 0x12
        /*000e*/ 	.short	(.L_5 - .L_4)
	.align		4
.L_4:
        /*0010*/ 	.word	index@(triton_poi_fused__native_batch_norm_legit_no_training_add_max_pool2d_with_indices_15)
        /*0014*/ 	.word	0x00000000


	//----- nvinfo : EIATTR_FRAME_SIZE
	.align		4
.L_5:
        /*0018*/ 	.byte	0x04, 0x11
        /*001a*/ 	.short	(.L_7 - .L_6)
	.align		4
.L_6:
        /*001c*/ 	.word	index@(triton_poi_fused__native_batch_norm_legit_no_training_add_max_pool2d_with_indices_15)
        /*0020*/ 	.word	0x00000000


	//----- nvinfo : EIATTR_MIN_STACK_SIZE
	.align		4
.L_7:
        /*0024*/ 	.byte	0x04, 0x12
        /*0026*/ 	.short	(.L_9 - .L_8)
	.align		4
.L_8:
        /*0028*/ 	.word	index@(triton_poi_fused__native_batch_norm_legit_no_training_add_max_pool2d_with_indices_15)
        /*002c*/ 	.word	0x00000000
.L_9:


//--------------------- .nv.info.triton_poi_fused__native_batch_norm_legit_no_training_add_max_pool2d_with_indices_15 --------------------------
	.section	.nv.info.triton_poi_fused__native_batch_norm_legit_no_training_add_max_pool2d_with_indices_15,"",@"SHT_CUDA_INFO"
	.sectionflags	@""
	.align	4


	//----- nvinfo : EIATTR_CUDA_API_VERSION
	.align		4
        /*0000*/ 	.byte	0x04, 0x37
        /*0002*/ 	.short	(.L_11 - .L_10)
.L_10:
        /*0004*/ 	.word	0x0000007c


	//----- nvinfo : EIATTR_KPARAM_INFO
	.align		4
.L_11:
        /*0008*/ 	.byte	0x04, 0x17
        /*000a*/ 	.short	(.L_13 - .L_12)
.L_12:
        /*000c*/ 	.word	0x00000000
        /*0010*/ 	.short	0x000d
        /*0012*/ 	.short	0x0068
        /*0014*/ 	.byte	0x00, 0xf0, 0x11, 0x00


	//----- nvinfo : EIATTR_KPARAM_INFO
	.align		4
.L_13:
        /*0018*/ 	.byte	0x04, 0x17
        /*001a*/ 	.short	(.L_15 - .L_14)
.L_14:
        /*001c*/ 	.word	0x00000000
        /*0020*/ 	.short	0x000c
        /*0022*/ 	.short	0x0060
        /*0024*/ 	.byte	0x00, 0xf4, 0x21, 0x00


	//----- nvinfo : EIATTR_KPARAM_INFO
	.align		4
.L_15:
        /*0028*/ 	.byte	0x04, 0x17
        /*002a*/ 	.short	(.L_17 - .L_16)
.L_16:
        /*002c*/ 	.word	0x00000000
        /*0030*/ 	.short	0x000b
        /*0032*/ 	.short	0x0058
        /*0034*/ 	.byte	0x00, 0xf4, 0x21, 0x00


	//----- nvinfo : EIATTR_KPARAM_INFO
	.align		4
.L_17:
        /*0038*/ 	.byte	0x04, 0x17
        /*003a*/ 	.short	(.L_19 - .L_18)
.L_18:
        /*003c*/ 	.word	0x00000000
        /*0040*/ 	.short	0x000a
        /*0042*/ 	.short	0x0050
        /*0044*/ 	.byte	0x00, 0xf4, 0x21, 0x00


	//----- nvinfo : EIATTR_KPARAM_INFO
	.align		4
.L_19:
        /*0048*/ 	.byte	0x04, 0x17
        /*004a*/ 	.short	(.L_21 - .L_20)
.L_20:
        /*004c*/ 	.word	0x00000000
        /*0050*/ 	.short	0x0009
        /*0052*/ 	.short	0x0048
        /*0054*/ 	.byte	0x00, 0xf4, 0x21, 0x00


	//----- nvinfo : EIATTR_KPARAM_INFO
	.align		4
.L_21:
        /*0058*/ 	.byte	0x04, 0x17
        /*005a*/ 	.short	(.L_23 - .L_22)
.L_22:
        /*005c*/ 	.word	0x00000000
        /*0060*/ 	.short	0x0008
        /*0062*/ 	.short	0x0040
        /*0064*/ 	.byte	0x00, 0xf4, 0x21, 0x00


	//----- nvinfo : EIATTR_KPARAM_INFO
	.align		4
.L_23:
        /*0068*/ 	.byte	0x04, 0x17
        /*006a*/ 	.short	(.L_25 - .L_24)
.L_24:
        /*006c*/ 	.word	0x00000000
        /*0070*/ 	.short	0x0007
        /*0072*/ 	.short	0x0038
        /*0074*/ 	.byte	0x00, 0xf4, 0x21, 0x00


	//----- nvinfo : EIATTR_KPARAM_INFO
	.align		4
.L_25:
        /*0078*/ 	.byte	0x04, 0x17
        /*007a*/ 	.short	(.L_27 - .L_26)
.L_26:
        /*007c*/ 	.word	0x00000000
        /*0080*/ 	.short	0x0006
        /*0082*/ 	.short	0x0030
        /*0084*/ 	.byte	0x00, 0xf4, 0x21, 0x00


	//----- nvinfo : EIATTR_KPARAM_INFO
	.align		4
.L_27:
        /*0088*/ 	.byte	0x04, 0x17
        /*008a*/ 	.short	(.L_29 - .L_28)
.L_28:
        /*008c*/ 	.word	0x00000000
        /*0090*/ 	.short	0x0005
        /*0092*/ 	.short	0x0028
        /*0094*/ 	.byte	0x00, 0xf4, 0x21, 0x00


	//----- nvinfo : EIATTR_KPARAM_INFO
	.align		4
.L_29:
        /*0098*/ 	.byte	0x04, 0x17
        /*009a*/ 	.short	(.L_31 - .L_30)
.L_30:
        /*009c*/ 	.word	0x00000000
        /*00a0*/ 	.short	0x0004
        /*00a2*/ 	.short	0x0020
        /*00a4*/ 	.byte	0x00, 0xf4, 0x21, 0x00


	//----- nvinfo : EIATTR_KPARAM_INFO
	.align		4
.L_31:
        /*00a8*/ 	.byte	0x04, 0x17
        /*00aa*/ 	.short	(.L_33 - .L_32)
.L_32:
        /*00ac*/ 	.word	0x00000000
        /*00b0*/ 	.short	0x0003
        /*00b2*/ 	.short	0x0018
        /*00b4*/ 	.byte	0x00, 0xf4, 0x21, 0x00


	//----- nvinfo : EIATTR_KPARAM_INFO
	.align		4
.L_33:
        /*00b8*/ 	.byte	0x04, 0x17
        /*00ba*/ 	.short	(.L_35 - .L_34)
.L_34:
        /*00bc*/ 	.word	0x00000000
        /*00c0*/ 	.short	0x0002
        /*00c2*/ 	.short	0x0010
        /*00c4*/ 	.byte	0x00, 0xf4, 0x21, 0x00


	//----- nvinfo : EIATTR_KPARAM_INFO
	.align		4
.L_35:
        /*00c8*/ 	.byte	0x04, 0x17
        /*00ca*/ 	.short	(.L_37 - .L_36)
.L_36:
        /*00cc*/ 	.word	0x00000000
        /*00d0*/ 	.short	0x0001
        /*00d2*/ 	.short	0x0008
        /*00d4*/ 	.byte	0x00, 0xf4, 0x21, 0x00


	//----- nvinfo : EIATTR_KPARAM_INFO
	.align		4
.L_37:
        /*00d8*/ 	.byte	0x04, 0x17
        /*00da*/ 	.short	(.L_39 - .L_38)
.L_38:
        /*00dc*/ 	.word	0x00000000
        /*00e0*/ 	.short	0x0000
        /*00e2*/ 	.short	0x0000
        /*00e4*/ 	.byte	0x00, 0xf4, 0x21, 0x00


	//----- nvinfo : EIATTR_SPARSE_MMA_MASK
	.align		4
.L_39:
        /*00e8*/ 	.byte	0x03, 0x50
        /*00ea*/ 	.short	0x0000


	//----- nvinfo : EIATTR_MAXREG_COUNT
	.align		4
        /*00ec*/ 	.byte	0x03, 0x1b
        /*00ee*/ 	.short	0x00ff


	//----- nvinfo : EIATTR_EXIT_INSTR_OFFSETS
	.align		4
        /*00f0*/ 	.byte	0x04, 0x1c
        /*00f2*/ 	.short	(.L_41 - .L_40)


	//   ....[0]....
.L_40:
        /*00f4*/ 	.word	0x00000a10


	//----- nvinfo : EIATTR_REQNTID
	.align		4
.L_41:
        /*00f8*/ 	.byte	0x04, 0x10
        /*00fa*/ 	.short	(.L_43 - .L_42)
.L_42:
        /*00fc*/ 	.word	0x00000080
        /*0100*/ 	.word	0x00000001
        /*0104*/ 	.word	0x00000001


	//----- nvinfo : EIATTR_CBANK_PARAM_SIZE
	.align		4
.L_43:
        /*0108*/ 	.byte	0x03, 0x19
        /*010a*/ 	.short	0x006c


	//----- nvinfo : EIATTR_PARAM_CBANK
	.align		4
        /*010c*/ 	.byte	0x04, 0x0a
        /*010e*/ 	.short	(.L_45 - .L_44)
	.align		4
.L_44:
        /*0110*/ 	.word	index@(.nv.constant0.triton_poi_fused__native_batch_norm_legit_no_training_add_max_pool2d_with_indices_15)
        /*0114*/ 	.short	0x0210
        /*0116*/ 	.short	0x006c


	//----- nvinfo : EIATTR_SW_WAR
	.align		4
.L_45:
        /*0118*/ 	.byte	0x04, 0x36
        /*011a*/ 	.short	(.L_47 - .L_46)
.L_46:
        /*011c*/ 	.word	0x00000008
.L_47:


//--------------------- .nv.callgraph             --------------------------
	.section	.nv.callgraph,"",@"SHT_CUDA_CALLGRAPH"
	.align	4
	.sectionentsize	8
	.align		4
        /*0000*/ 	.word	0x00000000
	.align		4
        /*0004*/ 	.word	0xffffffff
	.align		4
        /*0008*/ 	.word	0x00000000
	.align		4
        /*000c*/ 	.word	0xfffffffe
	.align		4
        /*0010*/ 	.word	0x00000000
	.align		4
        /*0014*/ 	.word	0xfffffffd
	.align		4
        /*0018*/ 	.word	0x00000000
	.align		4
        /*001c*/ 	.word	0xfffffffc


//--------------------- .nv.constant4             --------------------------
	.section	.nv.constant4,"a",@progbits
	.align	8
	.align		8
.nv.constant4:
        /*0000*/ 	.dword	_$_str
	.align		8
        /*0008*/ 	.dword	_$_str_$_2


//--------------------- .text.triton_poi_fused__native_batch_norm_legit_no_training_add_max_pool2d_with_indices_15 --------------------------
	.section	.text.triton_poi_fused__native_batch_norm_legit_no_training_add_max_pool2d_with_indices_15,"ax",@progbits
	.align	128
        .global         triton_poi_fused__native_batch_norm_legit_no_training_add_max_pool2d_with_indices_15
        .type           triton_poi_fused__native_batch_norm_legit_no_training_add_max_pool2d_with_indices_15,@function
        .size           triton_poi_fused__native_batch_norm_legit_no_training_add_max_pool2d_with_indices_15,(.L_x_1 - triton_poi_fused__native_batch_norm_legit_no_training_add_max_pool2d_with_indices_15)
        .other          triton_poi_fused__native_batch_norm_legit_no_training_add_max_pool2d_with_indices_15,@"STO_CUDA_ENTRY STV_DEFAULT"
triton_poi_fused__native_batch_norm_legit_no_training_add_max_pool2d_with_indices_15:
.text.triton_poi_fused__native_batch_norm_legit_no_training_add_max_pool2d_with_indices_15:
[----:B------:R-:W-:Y:S01]  /*0000*/  LDC R1, c[0x0][0x28] ;  /* 0x00000a00ff017b82 */ /* 0x000fe20000000800 */
[----:B------:R-:W1:Y:S07]  /*0010*/  S2R R0, SR_TID.X ;  /* 0x0000000000007919 */ /* 0x000e6e0000002100 */
[----:B------:R-:W2:Y:S01]  /*0020*/  LDC.64 R4, c[0x0][0x220] ;  /* 0x00008800ff047b82 */ /* 0x000ea20000000a00 */
[----:B------:R-:W-:Y:S01]  /*0030*/  ULDC.64 UR4, c[0x0][0x208] ;  /* 0x0000820000047ab9 */ /* 0x000fe20000000a00 */
[----:B------:R-:W3:Y:S06]  /*0040*/  S2R R7, SR_CTAID.X ;  /* 0x0000000000077919 */ /* 0x000eec0000002500 */
[----:B------:R-:W4:Y:S08]  /*0050*/  LDC.64 R8, c[0x0][0x210] ;  /* 0x00008400ff087b82 */ /* 0x000f300000000a00 */
[----:B------:R-:W5:Y:S08]  /*0060*/  LDC.64 R12, c[0x0][0x218] ;  /* 0x00008600ff0c7b82 */ /* 0x000f700000000a00 */
[----:B------:R-:W5:Y:S08]  /*0070*/  LDC.64 R16, c[0x0][0x248] ;  /* 0x00009200ff107b82 */ /* 0x000f700000000a00 */
[----:B------:R-:W5:Y:S01]  /*0080*/  LDC.64 R20, c[0x0][0x228] ;  /* 0x00008a00ff147b82 */ /* 0x000f620000000a00 */
[----:B-1----:R-:W-:-:S07]  /*0090*/  SHF.L.U32 R0, R0, 0x2, RZ ;  /* 0x0000000200007819 */ /* 0x002fce00000006ff */
[----:B------:R-:W1:Y:S01]  /*00a0*/  LDC.64 R24, c[0x0][0x230] ;  /* 0x00008c00ff187b82 */ /* 0x000e620000000a00 */
[----:B---3--:R-:W-:Y:S01]  /*00b0*/  SHF.R.S32.HI R3, RZ, 0x16, R7 ;  /* 0x00000016ff037819 */ /* 0x008fe20000011407 */
[----:B------:R-:W-:Y:S01]  /*00c0*/  HFMA2.MMA R2, -RZ, RZ, 1.625, 0 ;  /* 0x3e800000ff027435 */ /* 0x000fe200000001ff */
[----:B------:R-:W-:Y:S01]  /*00d0*/  LOP3.LUT R0, R0, 0x1fc, RZ, 0xc0, !PT ;  /* 0x000001fc00007812 */ /* 0x000fe200078ec0ff */
[----:B------:R-:W-:Y:S01]  /*00e0*/  ULDC.64 UR6, c[0x0][0x268] ;  /* 0x00009a0000067ab9 */ /* 0x000fe20000000a00 */
[----:B------:R-:W-:Y:S02]  /*00f0*/  SGXT R3, R3, 0x1 ;  /* 0x000000010303781a */ /* 0x000fe40000000200 */
[----:B------:R-:W-:-:S04]  /*0100*/  LEA R0, R7, R0, 0x9 ;  /* 0x0000000007007211 */ /* 0x000fc800078e48ff */
[----:B------:R-:W-:-:S04]  /*0110*/  LEA.HI R3, R3, R0, RZ, 0x6 ;  /* 0x0000000003037211 */ /* 0x000fc800078f30ff */
[----:B------:R-:W-:-:S04]  /*0120*/  LOP3.LUT R3, R3, 0xffffffc0, RZ, 0xc0, !PT ;  /* 0xffffffc003037812 */ /* 0x000fc800078ec0ff */
[----:B------:R-:W-:-:S05]  /*0130*/  IADD3 R3, R0, -R3, RZ ;  /* 0x8000000300037210 */ /* 0x000fca0007ffe0ff */
[----:B--2---:R-:W-:-:S06]  /*0140*/  IMAD.WIDE R4, R3, 0x4, R4 ;  /* 0x0000000403047825 */ /* 0x004fcc00078e0204 */
[----:B------:R-:W2:Y:S01]  /*0150*/  LDG.E.EL.128 R4, desc[UR4][R4.64] ;  /* 0x0000000404047981 */ /* 0x000ea2000c2e1d00 */
[----:B----4-:R-:W-:-:S04]  /*0160*/  IMAD.WIDE R8, R0, 0x4, R8 ;  /* 0x0000000400087825 */ /* 0x010fc800078e0208 */
[C---:B-----5:R-:W-:Y:S02]  /*0170*/  IMAD.WIDE R12, R3.reuse, 0x4, R12 ;  /* 0x00000004030c7825 */ /* 0x060fe400078e020c */
[----:B------:R-:W3:Y:S04]  /*0180*/  LDG.E.128 R8, desc[UR4][R8.64] ;  /* 0x0000000408087981 */ /* 0x000ee8000c1e1d00 */
[----:B------:R-:W3:Y:S01]  /*0190*/  LDG.E.EL.128 R12, desc[UR4][R12.64] ;  /* 0x000000040c0c7981 */ /* 0x000ee2000c2e1d00 */
[----:B0-----:R-:W-:-:S06]  /*01a0*/  IMAD.WIDE R16, R3, 0x4, R16 ;  /* 0x0000000403107825 */ /* 0x001fcc00078e0210 */
[----:B------:R-:W4:Y:S01]  /*01b0*/  LDG.E.EL.128 R16, desc[UR4][R16.64] ;  /* 0x0000000410107981 */ /* 0x000f22000c2e1d00 */
[----:B------:R-:W-:-:S04]  /*01c0*/  IMAD.WIDE R20, R3, 0x4, R20 ;  /* 0x0000000403147825 */ /* 0x000fc800078e0214 */
[----:B-1----:R-:W-:Y:S02]  /*01d0*/  IMAD.WIDE R24, R3, 0x4, R24 ;  /* 0x0000000403187825 */ /* 0x002fe400078e0218 */
[----:B------:R-:W5:Y:S04]  /*01e0*/  LDG.E.EL.128 R20, desc[UR4][R20.64] ;  /* 0x0000000414147981 */ /* 0x000f68000c2e1d00 */
[----:B------:R-:W5:Y:S01]  /*01f0*/  LDG.E.EL.128 R24, desc[UR4][R24.64] ;  /* 0x0000000418187981 */ /* 0x000f62000c2e1d00 */
[----:B--2---:R-:W-:Y:S01]  /*0200*/  FADD R5, R5, 9.9999997473787516356e-06 ;  /* 0x3727c5ac05057421 */ /* 0x004fe20000000000 */
[----:B------:R-:W-:Y:S01]  /*0210*/  FADD R6, R6, 9.9999997473787516356e-06 ;  /* 0x3727c5ac06067421 */ /* 0x000fe20000000000 */
[----:B------:R-:W-:Y:S01]  /*0220*/  FADD R7, R7, 9.9999997473787516356e-06 ;  /* 0x3727c5ac07077421 */ /* 0x000fe20000000000 */
[----:B------:R-:W-:-:S03]  /*0230*/  FADD R4, R4, 9.9999997473787516356e-06 ;  /* 0x3727c5ac04047421 */ /* 0x000fc60000000000 */
[----:B------:R-:W0:Y:S01]  /*0240*/  MUFU.SQRT R5, R5 ;  /* 0x0000000500057308 */ /* 0x000e220000002000 */
[----:B---3--:R-:W-:Y:S01]  /*0250*/  FADD R10, R10, -R14 ;  /* 0x8000000e0a0a7221 */ /* 0x008fe20000000000 */
[----:B------:R-:W-:Y:S01]  /*0260*/  FADD R9, R9, -R13 ;  /* 0x8000000d09097221 */ /* 0x000fe20000000000 */
[----:B------:R-:W-:-:S05]  /*0270*/  FADD R11, R11, -R15 ;  /* 0x8000000f0b0b7221 */ /* 0x000fca0000000000 */
[----:B------:R-:W1:Y:S01]  /*0280*/  MUFU.SQRT R6, R6 ;  /* 0x0000000600067308 */ /* 0x000e620000002000 */
[----:B------:R-:W-:Y:S01]  /*0290*/  FADD R8, R8, -R12 ;  /* 0x8000000c08087221 */ /* 0x000fe20000000000 */
[----:B----4-:R-:W-:Y:S01]  /*02a0*/  FADD R17, R17, 9.9999997473787516356e-06 ;  /* 0x3727c5ac11117421 */ /* 0x010fe20000000000 */
[----:B------:R-:W-:Y:S01]  /*02b0*/  FADD R16, R16, 9.9999997473787516356e-06 ;  /* 0x3727c5ac10107421 */ /* 0x000fe20000000000 */
[----:B------:R-:W-:Y:S01]  /*02c0*/  FADD R18, R18, 9.9999997473787516356e-06 ;  /* 0x3727c5ac12127421 */ /* 0x000fe20000000000 */
[----:B0-----:R-:W-:-:S03]  /*02d0*/  FSETP.GT.AND P6, PT, R5, 8.50705917302346158658e+37, PT ;  /* 0x7e8000000500780b */ /* 0x001fc60003fc4000 */
[----:B------:R-:W0:Y:S01]  /*02e0*/  MUFU.SQRT R7, R7 ;  /* 0x0000000700077308 */ /* 0x000e220000002000 */
[----:B------:R-:W-:Y:S02]  /*02f0*/  FSETP.GEU.AND P4, PT, R5, 1.175494350822287508e-38, PT ;  /* 0x008000000500780b */ /* 0x000fe40003f8e000 */
[----:B------:R-:W-:Y:S02]  /*0300*/  FSEL R14, R2, 1, P6 ;  /* 0x3f800000020e7808 */ /* 0x000fe40003000000 */
[----:B-1----:R-:W-:-:S03]  /*0310*/  FSETP.GT.AND P5, PT, R6, 8.50705917302346158658e+37, PT ;  /* 0x7e8000000600780b */ /* 0x002fc60003fa4000 */
[----:B------:R-:W1:Y:S01]  /*0320*/  MUFU.SQRT R4, R4 ;  /* 0x0000000400047308 */ /* 0x000e620000002000 */
[----:B------:R-:W-:Y:S02]  /*0330*/  FSETP.GEU.AND P3, PT, R6, 1.175494350822287508e-38, PT ;  /* 0x008000000600780b */ /* 0x000fe40003f6e000 */
[----:B------:R-:W-:Y:S01]  /*0340*/  FSEL R13, R2, 1, P5 ;  /* 0x3f800000020d7808 */ /* 0x000fe20002800000 */
[----:B------:R-:W-:Y:S02]  /*0350*/  @P6 FMUL R5, R5, 0.25 ;  /* 0x3e80000005056820 */ /* 0x000fe40000400000 */
[----:B------:R-:W-:Y:S01]  /*0360*/  @!P4 FMUL R14, R14, 16777216 ;  /* 0x4b8000000e0ec820 */ /* 0x000fe20000400000 */
[----:B0-----:R-:W-:Y:S01]  /*0370*/  FSETP.GT.AND P2, PT, R7, 8.50705917302346158658e+37, PT ;  /* 0x7e8000000700780b */ /* 0x001fe20003f44000 */
[----:B------:R-:W-:Y:S01]  /*0380*/  @!P4 FMUL R5, R5, 16777216 ;  /* 0x4b8000000505c820 */ /* 0x000fe20000400000 */
[----:B------:R-:W-:Y:S01]  /*0390*/  FSETP.GEU.AND P0, PT, R7, 1.175494350822287508e-38, PT ;  /* 0x008000000700780b */ /* 0x000fe20003f0e000 */
[----:B------:R-:W0:Y:S01]  /*03a0*/  MUFU.SQRT R29, R16 ;  /* 0x00000010001d7308 */ /* 0x000e220000002000 */
[----:B------:R-:W-:Y:S01]  /*03b0*/  FSEL R12, R2, 1, P2 ;  /* 0x3f800000020c7808 */ /* 0x000fe20001000000 */
[----:B------:R-:W-:-:S02]  /*03c0*/  @P5 FMUL R6, R6, 0.25 ;  /* 0x3e80000006065820 */ /* 0x000fc40000400000 */
[----:B------:R-:W-:Y:S01]  /*03d0*/  @!P3 FMUL R13, R13, 16777216 ;  /* 0x4b8000000d0db820 */ /* 0x000fe20000400000 */
[----:B-1----:R-:W-:Y:S01]  /*03e0*/  FSETP.GT.AND P1, PT, R4, 8.50705917302346158658e+37, PT ;  /* 0x7e8000000400780b */ /* 0x002fe20003f24000 */
[----:B------:R-:W-:Y:S01]  /*03f0*/  @!P3 FMUL R6, R6, 16777216 ;  /* 0x4b8000000606b820 */ /* 0x000fe20000400000 */
[----:B------:R-:W-:Y:S01]  /*0400*/  FSETP.GEU.AND P6, PT, R4, 1.175494350822287508e-38, PT ;  /* 0x008000000400780b */ /* 0x000fe20003fce000 */
[----:B------:R-:W1:Y:S02]  /*0410*/  MUFU.RCP R5, R5 ;  /* 0x0000000500057308 */ /* 0x000e640000001000 */
[----:B------:R-:W-:Y:S02]  /*0420*/  @P2 FMUL R7, R7, 0.25 ;  /* 0x3e80000007072820 */ /* 0x000fe40000400000 */
[----:B------:R-:W-:Y:S02]  /*0430*/  @!P0 FMUL R12, R12, 16777216 ;  /* 0x4b8000000c0c8820 */ /* 0x000fe40000400000 */
[----:B------:R-:W-:Y:S01]  /*0440*/  @!P0 FMUL R7, R7, 16777216 ;  /* 0x4b80000007078820 */ /* 0x000fe20000400000 */
[C---:B0-----:R-:W-:Y:S01]  /*0450*/  FSETP.GT.AND P0, PT, R29.reuse, 8.50705917302346158658e+37, PT ;  /* 0x7e8000001d00780b */ /* 0x041fe20003f04000 */
[----:B------:R-:W0:Y:S01]  /*0460*/  MUFU.RCP R6, R6 ;  /* 0x0000000600067308 */ /* 0x000e220000001000 */
[----:B------:R-:W-:Y:S01]  /*0470*/  FSETP.GEU.AND P3, PT, R29, 1.175494350822287508e-38, PT ;  /* 0x008000001d00780b */ /* 0x000fe20003f6e000 */
[----:B------:R-:W-:-:S04]  /*0480*/  @P1 FMUL R4, R4, 0.25 ;  /* 0x3e80000004041820 */ /* 0x000fc80000400000 */
[----:B------:R-:W-:Y:S01]  /*0490*/  @!P6 FMUL R4, R4, 16777216 ;  /* 0x4b8000000404e820 */ /* 0x000fe20000400000 */
[----:B-1----:R-:W-:Y:S01]  /*04a0*/  FMUL R28, R5, R14 ;  /* 0x0000000e051c7220 */ /* 0x002fe20000400000 */
[----:B------:R-:W1:Y:S04]  /*04b0*/  MUFU.RCP R7, R7 ;  /* 0x0000000700077308 */ /* 0x000e680000001000 */
[----:B------:R-:W-:Y:S01]  /*04c0*/  @P0 FMUL R29, R29, 0.25 ;  /* 0x3e8000001d1d0820 */ /* 0x000fe20000400000 */
[----:B0-----:R-:W-:-:S03]  /*04d0*/  FMUL R5, R6, R13 ;  /* 0x0000000d06057220 */ /* 0x001fc60000400000 */
[----:B------:R-:W0:Y:S01]  /*04e0*/  MUFU.RCP R15, R4 ;  /* 0x00000004000f7308 */ /* 0x000e220000001000 */
[----:B------:R-:W-:Y:S01]  /*04f0*/  FSEL R6, R2, 1, P1 ;  /* 0x3f80000002067808 */ /* 0x000fe20000800000 */
[----:B------:R-:W-:Y:S01]  /*0500*/  @!P3 FMUL R29, R29, 16777216 ;  /* 0x4b8000001d1db820 */ /* 0x000fe20000400000 */
[----:B------:R-:W-:-:S03]  /*0510*/  FMUL R5, R5, R10 ;  /* 0x0000000a05057220 */ /* 0x000fc60000400000 */
[----:B------:R-:W-:Y:S01]  /*0520*/  @!P6 FMUL R6, R6, 16777216 ;  /* 0x4b8000000606e820 */ /* 0x000fe20000400000 */
[----:B-1----:R-:W-:Y:S01]  /*0530*/  FMUL R12, R7, R12 ;  /* 0x0000000c070c7220 */ /* 0x002fe20000400000 */
[----:B------:R1:W2:Y:S03]  /*0540*/  MUFU.SQRT R4, R17 ;  /* 0x0000001100047308 */ /* 0x0002a60000002000 */
[----:B------:R-:W-:Y:S02]  /*0550*/  FMUL R12, R12, R11 ;  /* 0x0000000b0c0c7220 */ /* 0x000fe40000400000 */
[----:B------:R-:W3:Y:S01]  /*0560*/  LDC.64 R10, c[0x0][0x240] ;  /* 0x00009000ff0a7b82 */ /* 0x000ee20000000a00 */
[----:B0-----:R-:W-:Y:S02]  /*0570*/  FMUL R15, R15, R6 ;  /* 0x000000060f0f7220 */ /* 0x001fe40000400000 */
[----:B------:R0:W4:Y:S01]  /*0580*/  MUFU.SQRT R14, R18 ;  /* 0x00000012000e7308 */ /* 0x0001220000002000 */
[----:B-----5:R-:W-:Y:S01]  /*0590*/  FFMA R16, R23, R12, R27 ;  /* 0x0000000c17107223 */ /* 0x020fe2000000001b */
[----:B-1----:R-:W-:-:S03]  /*05a0*/  FFMA R17, R22, R5, R26 ;  /* 0x0000000516117223 */ /* 0x002fc6000000001a */
[----:B------:R-:W1:Y:S01]  /*05b0*/  LDC.64 R6, c[0x0][0x238] ;  /* 0x00008e00ff067b82 */ /* 0x000e620000000a00 */
[C---:B--2---:R-:W-:Y:S02]  /*05c0*/  FSETP.GT.AND P1, PT, R4.reuse, 8.50705917302346158658e+37, PT ;  /* 0x7e8000000400780b */ /* 0x044fe40003f24000 */
[----:B------:R-:W-:Y:S01]  /*05d0*/  MUFU.RCP R29, R29 ;  /* 0x0000001d001d7308 */ /* 0x000fe20000001000 */
[----:B------:R-:W-:Y:S01]  /*05e0*/  FSETP.GEU.AND P4, PT, R4, 1.175494350822287508e-38, PT ;  /* 0x008000000400780b */ /* 0x000fe20003f8e000 */
[----:B0-----:R-:W-:-:S03]  /*05f0*/  FMUL R18, R28, R9 ;  /* 0x000000091c127220 */ /* 0x001fc60000400000 */
[----:B------:R-:W0:Y:S01]  /*0600*/  LDC.64 R22, c[0x0][0x250] ;  /* 0x00009400ff167b82 */ /* 0x000e220000000a00 */
[----:B------:R-:W-:Y:S01]  /*0610*/  FFMA R18, R21, R18, R25 ;  /* 0x0000001215127223 */ /* 0x000fe20000000019 */
[C---:B----4-:R-:W-:Y:S02]  /*0620*/  FSETP.GT.AND P2, PT, R14.reuse, 8.50705917302346158658e+37, PT ;  /* 0x7e8000000e00780b */ /* 0x050fe40003f44000 */
[----:B------:R-:W-:Y:S02]  /*0630*/  FSETP.GEU.AND P5, PT, R14, 1.175494350822287508e-38, PT ;  /* 0x008000000e00780b */ /* 0x000fe40003fae000 */
[----:B------:R-:W-:Y:S02]  /*0640*/  @P1 FMUL R4, R4, 0.25 ;  /* 0x3e80000004041820 */ /* 0x000fe40000400000 */
[----:B------:R-:W2:Y:S02]  /*0650*/  LDC.64 R12, c[0x0][0x258] ;  /* 0x00009600ff0c7b82 */ /* 0x000ea40000000a00 */
[----:B------:R-:W-:-:S04]  /*0660*/  @!P4 FMUL R4, R4, 16777216 ;  /* 0x4b8000000404c820 */ /* 0x000fc80000400000 */
[----:B------:R4:W5:Y:S01]  /*0670*/  MUFU.RCP R21, R4 ;  /* 0x0000000400157308 */ /* 0x0009620000001000 */
[----:B-1----:R-:W-:-:S04]  /*0680*/  IMAD.WIDE R6, R0, 0x4, R6 ;  /* 0x0000000400067825 */ /* 0x002fc800078e0206 */
[----:B------:R-:W-:Y:S02]  /*0690*/  @P2 FMUL R14, R14, 0.25 ;  /* 0x3e8000000e0e2820 */ /* 0x000fe40000400000 */
[----:B----4-:R-:W4:Y:S02]  /*06a0*/  LDG.E.128 R4, desc[UR4][R6.64] ;  /* 0x0000000406047981 */ /* 0x010f24000c1e1d00 */
[----:B------:R-:W-:Y:S01]  /*06b0*/  @!P5 FMUL R14, R14, 16777216 ;  /* 0x4b8000000e0ed820 */ /* 0x000fe20000400000 */
[----:B------:R-:W-:Y:S01]  /*06c0*/  FMUL R15, R15, R8 ;  /* 0x000000080f0f7220 */ /* 0x000fe20000400000 */
[C---:B---3--:R-:W-:Y:S02]  /*06d0*/  IMAD.WIDE R10, R3.reuse, 0x4, R10 ;  /* 0x00000004030a7825 */ /* 0x048fe400078e020a */
[----:B------:R0:W1:Y:S02]  /*06e0*/  MUFU.RCP R25, R14 ;  /* 0x0000000e00197308 */ /* 0x0000640000001000 */
[----:B------:R-:W-:Y:S01]  /*06f0*/  FFMA R27, R20, R15, R24 ;  /* 0x0000000f141b7223 */ /* 0x000fe20000000018 */
[C---:B------:R-:W-:Y:S01]  /*0700*/  FSEL R20, R2.reuse, 1, P2 ;  /* 0x3f80000002147808 */ /* 0x040fe20001000000 */
[----:B------:R-:W3:Y:S01]  /*0710*/  LDG.E.EL.128 R8, desc[UR4][R10.64] ;  /* 0x000000040a087981 */ /* 0x000ee2000c2e1d00 */
[----:B------:R-:W-:Y:S01]  /*0720*/  FSEL R24, R2, 1, P1 ;  /* 0x3f80000002187808 */ /* 0x000fe20000800000 */
[----:B0-----:R-:W-:-:S04]  /*0730*/  IMAD.WIDE R14, R3, 0x4, R22 ;  /* 0x00000004030e7825 */ /* 0x001fc800078e0216 */
[----:B--2---:R-:W-:Y:S01]  /*0740*/  IMAD.WIDE R22, R3, 0x4, R12 ;  /* 0x0000000403167825 */ /* 0x004fe200078e020c */
[----:B------:R-:W-:-:S03]  /*0750*/  FSEL R12, R2, 1, P0 ;  /* 0x3f800000020c7808 */ /* 0x000fc60000000000 */
[----:B------:R-:W-:Y:S01]  /*0760*/  @!P5 FMUL R20, R20, 16777216 ;  /* 0x4b8000001414d820 */ /* 0x000fe20000400000 */
[----:B------:R-:W-:Y:S01]  /*0770*/  @!P4 FMUL R24, R24, 16777216 ;  /* 0x4b8000001818c820 */ /* 0x000fe20000400000 */
[----:B------:R-:W-:-:S03]  /*0780*/  @!P3 FMUL R12, R12, 16777216 ;  /* 0x4b8000000c0cb820 */ /* 0x000fc60000400000 */
[----:B-----5:R-:W-:Y:S01]  /*0790*/  FMUL R24, R21, R24 ;  /* 0x0000001815187220 */ /* 0x020fe20000400000 */
[----:B-1----:R-:W-:Y:S01]  /*07a0*/  FMUL R25, R25, R20 ;  /* 0x0000001419197220 */ /* 0x002fe20000400000 */
[----:B------:R-:W-:Y:S01]  /*07b0*/  FMUL R3, R29, R12 ;  /* 0x0000000c1d037220 */ /* 0x000fe20000400000 */
[----:B------:R-:W2:Y:S04]  /*07c0*/  LDG.E.EL.128 R20, desc[UR4][R22.64] ;  /* 0x0000000416147981 */ /* 0x000ea8000c2e1d00 */
[----:B------:R-:W2:Y:S01]  /*07d0*/  LDG.E.EL.128 R12, desc[UR4][R14.64] ;  /* 0x000000040e0c7981 */ /* 0x000ea2000c2e1d00 */
[----:B------:R-:W-:-:S04]  /*07e0*/  FADD R19, R19, 9.9999997473787516356e-06 ;  /* 0x3727c5ac13137421 */ /* 0x000fc80000000000 */
[----:B------:R-:W0:Y:S02]  /*07f0*/  MUFU.SQRT R28, R19 ;  /* 0x00000013001c7308 */ /* 0x000e240000002000 */
[C---:B0-----:R-:W-:Y:S02]  /*0800*/  FSETP.GT.AND P0, PT, R28.reuse, 8.50705917302346158658e+37, PT ;  /* 0x7e8000001c00780b */ /* 0x041fe40003f04000 */
[----:B------:R-:W-:-:S11]  /*0810*/  FSETP.GEU.AND P1, PT, R28, 1.175494350822287508e-38, PT ;  /* 0x008000001c00780b */ /* 0x000fd60003f2e000 */
[----:B------:R-:W-:-:S04]  /*0820*/  @P0 FMUL R28, R28, 0.25 ;  /* 0x3e8000001c1c0820 */ /* 0x000fc80000400000 */
[----:B------:R-:W-:-:S06]  /*0830*/  @!P1 FMUL R28, R28, 16777216 ;  /* 0x4b8000001c1c9820 */ /* 0x000fcc0000400000 */
[----:B------:R-:W0:Y:S01]  /*0840*/  MUFU.RCP R28, R28 ;  /* 0x0000001c001c7308 */ /* 0x000e220000001000 */
[----:B------:R-:W-:-:S05]  /*0850*/  FSEL R29, R2, 1, P0 ;  /* 0x3f800000021d7808 */ /* 0x000fca0000000000 */
[----:B------:R-:W-:-:S04]  /*0860*/  @!P1 FMUL R29, R29, 16777216 ;  /* 0x4b8000001d1d9820 */ /* 0x000fc80000400000 */
[----:B0-----:R-:W-:Y:S01]  /*0870*/  FMUL R2, R28, R29 ;  /* 0x0000001d1c027220 */ /* 0x001fe20000400000 */
[----:B----4-:R-:W-:Y:S01]  /*0880*/  FADD R5, R5, R18 ;  /* 0x0000001205057221 */ /* 0x010fe20000000000 */
[----:B------:R-:W-:Y:S01]  /*0890*/  FADD R4, R4, R27 ;  /* 0x0000001b04047221 */ /* 0x000fe20000000000 */
[----:B------:R-:W0:Y:S08]  /*08a0*/  LDC.64 R18, c[0x0][0x260] ;  /* 0x00009800ff127b82 */ /* 0x000e300000000a00 */
[----:B------:R-:W1:Y:S01]  /*08b0*/  LDC.64 R26, c[0x0][0x270] ;  /* 0x00009c00ff1a7b82 */ /* 0x000e620000000a00 */
[----:B------:R-:W-:Y:S01]  /*08c0*/  FADD R6, R6, R17 ;  /* 0x0000001106067221 */ /* 0x000fe20000000000 */
[----:B------:R-:W-:Y:S01]  /*08d0*/  FADD R7, R7, R16 ;  /* 0x0000001007077221 */ /* 0x000fe20000000000 */
[----:B---3--:R-:W-:Y:S01]  /*08e0*/  FADD R8, -R8, R4 ;  /* 0x0000000408087221 */ /* 0x008fe20000000100 */
[----:B------:R-:W-:Y:S01]  /*08f0*/  FADD R9, -R9, R5 ;  /* 0x0000000509097221 */ /* 0x000fe20000000100 */
[----:B------:R-:W-:Y:S01]  /*0900*/  FADD R10, -R10, R6 ;  /* 0x000000060a0a7221 */ /* 0x000fe20000000100 */
[----:B------:R-:W-:Y:S01]  /*0910*/  FADD R11, -R11, R7 ;  /* 0x000000070b0b7221 */ /* 0x000fe20000000100 */
[----:B------:R-:W-:Y:S01]  /*0920*/  FMUL R3, R8, R3 ;  /* 0x0000000308037220 */ /* 0x000fe20000400000 */
[----:B------:R-:W-:Y:S01]  /*0930*/  IADD3 R8, P0, R0, UR6, RZ ;  /* 0x0000000600087c10 */ /* 0x000fe2000ff1e0ff */
[----:B------:R-:W-:Y:S01]  /*0940*/  FMUL R24, R9, R24 ;  /* 0x0000001809187220 */ /* 0x000fe20000400000 */
[----:B------:R-:W-:Y:S01]  /*0950*/  FMUL R25, R10, R25 ;  /* 0x000000190a197220 */ /* 0x000fe20000400000 */
[----:B------:R-:W-:Y:S01]  /*0960*/  FMUL R2, R11, R2 ;  /* 0x000000020b027220 */ /* 0x000fe20000400000 */
[C---:B------:R-:W-:Y:S01]  /*0970*/  LEA.HI.X.SX32 R9, R0.reuse, UR7, 0x1, P0 ;  /* 0x0000000700097c11 */ /* 0x040fe200080f0eff */
[----:B0-----:R-:W-:-:S04]  /*0980*/  IMAD.WIDE R18, R0, 0x4, R18 ;  /* 0x0000000400127825 */ /* 0x001fc800078e0212 */
[----:B--2---:R-:W-:Y:S01]  /*0990*/  FFMA R12, R12, R3, R20 ;  /* 0x000000030c0c7223 */ /* 0x004fe20000000014 */
[----:B------:R-:W-:Y:S01]  /*09a0*/  FFMA R13, R13, R24, R21 ;  /* 0x000000180d0d7223 */ /* 0x000fe20000000015 */
[----:B------:R-:W-:Y:S01]  /*09b0*/  FFMA R14, R14, R25, R22 ;  /* 0x000000190e0e7223 */ /* 0x000fe20000000016 */
[----:B------:R-:W-:Y:S01]  /*09c0*/  FFMA R15, R15, R2, R23 ;  /* 0x000000020f0f7223 */ /* 0x000fe20000000017 */
[----:B-1----:R-:W-:Y:S01]  /*09d0*/  IMAD.WIDE R26, R0, 0x4, R26 ;  /* 0x00000004001a7825 */ /* 0x002fe200078e021a */
[----:B------:R-:W-:Y:S04]  /*09e0*/  STG.E.128 desc[UR4][R18.64], R4 ;  /* 0x0000000412007986 */ /* 0x000fe8000c101d04 */
[----:B------:R-:W-:Y:S04]  /*09f0*/  STG.E desc[UR4][R8.64], RZ ;  /* 0x000000ff08007986 */ /* 0x000fe8000c101904 */
[----:B------:R-:W-:Y:S01]  /*0a00*/  STG.E.128 desc[UR4][R26.64], R12 ;  /* 0x0000000c1a007986 */ /* 0x000fe2000c101d04 */
[----:B------:R-:W-:Y:S05]  /*0a10*/  EXIT ;  /* 0x000000000000794d */ /* 0x000fea0003800000 */
.L_x_0:
[----:B------:R-:W-:-:S00]  /*0a20*/  BRA `(.L_x_0) ;  /* 0xfffffffc00fc7947 */ /* 0x000fc0000383ffff */
[----:B------:R-:W-:-:S00]  /*0a30*/  NOP ;  /* 0x0000000000007918 */ /* 0x000fc00000000000 */
        /* <DEDUP_REMOVED lines=12> */
.L_x_1:


//--------------------- .nv.global.init           --------------------------
	.section	.nv.global.init,"aw",@progbits
.nv.global.init:
	.type		_$_str,@object
	.size		_$_str,(_$_str_$_2 - _$_str)
_$_str:
        /*0000*/ 	.byte	0x5f, 0x5f, 0x43, 0x55, 0x44, 0x41, 0x5f, 0x46, 0x54, 0x5a, 0x00
	.type		_$_str_$_2,@object
	.size		_$_str_$_2,(.L_1 - _$_str_$_2)
_$_str_$_2:
        /*000b*/ 	.byte	0x5f, 0x5f, 0x43, 0x55, 0x44, 0x41, 0x5f, 0x50, 0x52, 0x45, 0x43, 0x5f, 0x53, 0x51, 0x52, 0x54
        /*001b*/ 	.byte	0x00
.L_1:


//--------------------- .nv.constant0.triton_poi_fused__native_batch_norm_legit_no_training_add_max_pool2d_with_indices_15 --------------------------
	.section	.nv.constant0.triton_poi_fused__native_batch_norm_legit_no_training_add_max_pool2d_with_indices_15,"a",@progbits
	.sectionflags	@""
	.align	4
.nv.constant0.triton_poi_fused__native_batch_norm_legit_no_training_add_max_pool2d_with_indices_15:
	.zero		636
